//
// Generated by NVIDIA NVVM Compiler
//
// Compiler Build ID: CL-36424714
// Cuda compilation tools, release 13.0, V13.0.88
// Based on NVVM 20.0.0
//

.version 9.0
.target sm_100
.address_size 64

	// .globl	_Z17ahoCorasickKernelPciP12GPUTrieStateiPiS2_S2_S2_iS2_i

.visible .entry _Z17ahoCorasickKernelPciP12GPUTrieStateiPiS2_S2_S2_iS2_i(
	.param .u64 .ptr .align 1 _Z17ahoCorasickKernelPciP12GPUTrieStateiPiS2_S2_S2_iS2_i_param_0,
	.param .u32 _Z17ahoCorasickKernelPciP12GPUTrieStateiPiS2_S2_S2_iS2_i_param_1,
	.param .u64 .ptr .align 1 _Z17ahoCorasickKernelPciP12GPUTrieStateiPiS2_S2_S2_iS2_i_param_2,
	.param .u32 _Z17ahoCorasickKernelPciP12GPUTrieStateiPiS2_S2_S2_iS2_i_param_3,
	.param .u64 .ptr .align 1 _Z17ahoCorasickKernelPciP12GPUTrieStateiPiS2_S2_S2_iS2_i_param_4,
	.param .u64 .ptr .align 1 _Z17ahoCorasickKernelPciP12GPUTrieStateiPiS2_S2_S2_iS2_i_param_5,
	.param .u64 .ptr .align 1 _Z17ahoCorasickKernelPciP12GPUTrieStateiPiS2_S2_S2_iS2_i_param_6,
	.param .u64 .ptr .align 1 _Z17ahoCorasickKernelPciP12GPUTrieStateiPiS2_S2_S2_iS2_i_param_7,
	.param .u32 _Z17ahoCorasickKernelPciP12GPUTrieStateiPiS2_S2_S2_iS2_i_param_8,
	.param .u64 .ptr .align 1 _Z17ahoCorasickKernelPciP12GPUTrieStateiPiS2_S2_S2_iS2_i_param_9,
	.param .u32 _Z17ahoCorasickKernelPciP12GPUTrieStateiPiS2_S2_S2_iS2_i_param_10
)
{
	.reg .pred 	%p<22>;
	.reg .b16 	%rs<2>;
	.reg .b32 	%r<60>;
	.reg .b64 	%rd<53>;

	ld.param.u64 	%rd13, [_Z17ahoCorasickKernelPciP12GPUTrieStateiPiS2_S2_S2_iS2_i_param_0];
	ld.param.u32 	%r26, [_Z17ahoCorasickKernelPciP12GPUTrieStateiPiS2_S2_S2_iS2_i_param_1];
	ld.param.u64 	%rd14, [_Z17ahoCorasickKernelPciP12GPUTrieStateiPiS2_S2_S2_iS2_i_param_2];
	ld.param.u64 	%rd15, [_Z17ahoCorasickKernelPciP12GPUTrieStateiPiS2_S2_S2_iS2_i_param_4];
	ld.param.u64 	%rd16, [_Z17ahoCorasickKernelPciP12GPUTrieStateiPiS2_S2_S2_iS2_i_param_5];
	ld.param.u64 	%rd17, [_Z17ahoCorasickKernelPciP12GPUTrieStateiPiS2_S2_S2_iS2_i_param_6];
	ld.param.u64 	%rd18, [_Z17ahoCorasickKernelPciP12GPUTrieStateiPiS2_S2_S2_iS2_i_param_7];
	ld.param.u32 	%r27, [_Z17ahoCorasickKernelPciP12GPUTrieStateiPiS2_S2_S2_iS2_i_param_8];
	ld.param.u64 	%rd19, [_Z17ahoCorasickKernelPciP12GPUTrieStateiPiS2_S2_S2_iS2_i_param_9];
	cvta.to.global.u64 	%rd1, %rd18;
	cvta.to.global.u64 	%rd2, %rd17;
	cvta.to.global.u64 	%rd3, %rd16;
	cvta.to.global.u64 	%rd4, %rd15;
	cvta.to.global.u64 	%rd5, %rd19;
	cvta.to.global.u64 	%rd6, %rd14;
	mov.u32 	%r28, %ctaid.x;
	mov.u32 	%r1, %ntid.x;
	mov.u32 	%r29, %tid.x;
	mad.lo.s32 	%r52, %r28, %r1, %r29;
	setp.ge.s32 	%p1, %r52, %r26;
	@%p1 bra 	$L__BB0_24;
	mov.u32 	%r30, %nctaid.x;
	mul.lo.s32 	%r3, %r1, %r30;
	cvta.to.global.u64 	%rd7, %rd13;
$L__BB0_2:
	mov.b32 	%r55, 0;
	mov.u32 	%r53, %r52;
$L__BB0_3:
	cvt.s64.s32 	%rd20, %r53;
	add.s64 	%rd21, %rd7, %rd20;
	ld.global.u8 	%rs1, [%rd21];
	setp.eq.s32 	%p2, %r55, 0;
	mov.b32 	%r32, 0;
	mov.u32 	%r56, %r32;
	@%p2 bra 	$L__BB0_7;
	cvt.u32.u16 	%r33, %rs1;
	and.b32  	%r34, %r33, 255;
	mul.wide.u32 	%rd22, %r34, 4;
	add.s64 	%rd8, %rd6, %rd22;
$L__BB0_5:
	mul.wide.s32 	%rd23, %r55, 1432;
	add.s64 	%rd24, %rd8, %rd23;
	ld.global.u32 	%r35, [%rd24];
	setp.ne.s32 	%p3, %r35, -1;
	mov.u32 	%r56, %r55;
	@%p3 bra 	$L__BB0_7;
	add.s64 	%rd26, %rd6, %rd23;
	ld.global.u32 	%r55, [%rd26+1024];
	setp.ne.s32 	%p4, %r55, 0;
	mov.u32 	%r56, %r32;
	@%p4 bra 	$L__BB0_5;
$L__BB0_7:
	mul.wide.s32 	%rd27, %r56, 1432;
	add.s64 	%rd28, %rd6, %rd27;
	cvt.u32.u16 	%r37, %rs1;
	and.b32  	%r38, %r37, 255;
	mul.wide.u32 	%rd29, %r38, 4;
	add.s64 	%rd30, %rd28, %rd29;
	ld.global.u32 	%r39, [%rd30];
	setp.eq.s32 	%p5, %r39, -1;
	selp.b32 	%r55, %r56, %r39, %p5;
	mul.wide.s32 	%rd31, %r55, 1432;
	add.s64 	%rd32, %rd6, %rd31;
	add.s64 	%rd9, %rd32, 1428;
	ld.global.u32 	%r40, [%rd32+1428];
	setp.lt.s32 	%p6, %r40, 1;
	@%p6 bra 	$L__BB0_13;
	add.s64 	%rd10, %rd9, -400;
	add.s32 	%r11, %r53, 1;
	mov.b32 	%r57, 0;
$L__BB0_9:
	mul.wide.u32 	%rd33, %r57, 4;
	add.s64 	%rd34, %rd10, %rd33;
	ld.global.u32 	%r15, [%rd34];
	mul.wide.s32 	%rd35, %r15, 4;
	add.s64 	%rd36, %rd5, %rd35;
	ld.global.u32 	%r42, [%rd36];
	sub.s32 	%r43, %r11, %r42;
	setp.ne.s32 	%p7, %r43, %r52;
	@%p7 bra 	$L__BB0_12;
	mul.wide.s32 	%rd37, %r15, 4;
	add.s64 	%rd38, %rd4, %rd37;
	atom.global.add.u32 	%r44, [%rd38], 1;
	atom.global.add.u32 	%r16, [%rd3], 1;
	setp.ge.s32 	%p8, %r16, %r27;
	@%p8 bra 	$L__BB0_12;
	mul.wide.s32 	%rd39, %r16, 4;
	add.s64 	%rd40, %rd2, %rd39;
	st.global.u32 	[%rd40], %r52;
	add.s64 	%rd41, %rd1, %rd39;
	st.global.u32 	[%rd41], %r15;
$L__BB0_12:
	add.s32 	%r57, %r57, 1;
	ld.global.u32 	%r45, [%rd9];
	setp.lt.s32 	%p9, %r57, %r45;
	@%p9 bra 	$L__BB0_9;
$L__BB0_13:
	ld.global.u32 	%r58, [%rd9+-404];
	setp.eq.s32 	%p10, %r58, 0;
	@%p10 bra 	$L__BB0_22;
	add.s32 	%r13, %r53, 1;
	bra.uni 	$L__BB0_16;
$L__BB0_15:
	ld.global.u32 	%r58, [%rd11+-404];
	setp.eq.s32 	%p15, %r58, 0;
	@%p15 bra 	$L__BB0_22;
$L__BB0_16:
	mul.wide.s32 	%rd42, %r58, 1432;
	add.s64 	%rd43, %rd6, %rd42;
	add.s64 	%rd11, %rd43, 1428;
	ld.global.u32 	%r46, [%rd43+1428];
	setp.lt.s32 	%p11, %r46, 1;
	@%p11 bra 	$L__BB0_15;
	add.s64 	%rd12, %rd11, -400;
	mov.b32 	%r59, 0;
$L__BB0_18:
	mul.wide.u32 	%rd44, %r59, 4;
	add.s64 	%rd45, %rd12, %rd44;
	ld.global.u32 	%r21, [%rd45];
	mul.wide.s32 	%rd46, %r21, 4;
	add.s64 	%rd47, %rd5, %rd46;
	ld.global.u32 	%r48, [%rd47];
	sub.s32 	%r49, %r13, %r48;
	setp.ne.s32 	%p12, %r49, %r52;
	@%p12 bra 	$L__BB0_21;
	mul.wide.s32 	%rd48, %r21, 4;
	add.s64 	%rd49, %rd4, %rd48;
	atom.global.add.u32 	%r50, [%rd49], 1;
	atom.global.add.u32 	%r22, [%rd3], 1;
	setp.ge.s32 	%p13, %r22, %r27;
	@%p13 bra 	$L__BB0_21;
	mul.wide.s32 	%rd50, %r22, 4;
	add.s64 	%rd51, %rd2, %rd50;
	st.global.u32 	[%rd51], %r52;
	add.s64 	%rd52, %rd1, %rd50;
	st.global.u32 	[%rd52], %r21;
$L__BB0_21:
	add.s32 	%r59, %r59, 1;
	ld.global.u32 	%r51, [%rd11];
	setp.lt.s32 	%p14, %r59, %r51;
	@%p14 bra 	$L__BB0_18;
	bra.uni 	$L__BB0_15;
$L__BB0_22:
	setp.le.s32 	%p16, %r53, %r52;
	setp.ne.s32 	%p17, %r55, 0;
	or.pred  	%p18, %p16, %p17;
	add.s32 	%r53, %r53, 1;
	setp.lt.s32 	%p19, %r53, %r26;
	and.pred  	%p20, %p18, %p19;
	@%p20 bra 	$L__BB0_3;
	add.s32 	%r52, %r52, %r3;
	setp.lt.s32 	%p21, %r52, %r26;
	@%p21 bra 	$L__BB0_2;
$L__BB0_24:
	ret;

}


// ===== COMPILED SASS (sm_100) =====

	.target	sm_100

	.elftype	@"ET_EXEC"


//--------------------- .note.nv.tkinfo           --------------------------
	.section	.note.nv.tkinfo,"",@"SHT_NOTE"
	.sectionflags	@"SHF_NOTE_NV_TKINFO"
	.tkinfo
        /*0018*/ 	.word	0x00000002
        /*0030*/ 	.string	""
        /*0030*/ 	.string	"ptxas"
        /*0030*/ 	.string	"Cuda compilation tools, release 13.0, V13.0.88"
        /*0030*/ 	.string	"Build cuda_13.0.r13.0/compiler.36424714_0"
        /*0030*/ 	.string	"-arch sm_100 -m 64 "



//--------------------- .note.nv.cuinfo           --------------------------
	.section	.note.nv.cuinfo,"",@"SHT_NOTE"
	.sectionflags	@"SHF_NOTE_NV_CUINFO"
        /*0018*/ 	.short	0x0002
        /*001a*/ 	.short	0x0064
        /*001c*/ 	.short	0x0082
	.zero		2


//--------------------- .nv.info                  --------------------------
	.section	.nv.info,"",@"SHT_CUDA_INFO"
	.align	4


	//----- nvinfo : EIATTR_REGCOUNT
	.align		4
        /*0000*/ 	.byte	0x04, 0x2f
        /*0002*/ 	.short	(.L_1 - .L_0)
	.align		4
.L_0:
        /*0004*/ 	.word	index@(_Z17ahoCorasickKernelPciP12GPUTrieStateiPiS2_S2_S2_iS2_i)
        /*0008*/ 	.word	0x00000020


	//----- nvinfo : EIATTR_FRAME_SIZE
	.align		4
.L_1:
        /*000c*/ 	.byte	0x04, 0x11
        /*000e*/ 	.short	(.L_3 - .L_2)
	.align		4
.L_2:
        /*0010*/ 	.word	index@(_Z17ahoCorasickKernelPciP12GPUTrieStateiPiS2_S2_S2_iS2_i)
        /*0014*/ 	.word	0x00000000


	//----- nvinfo : EIATTR_MIN_STACK_SIZE
	.align		4
.L_3:
        /*0018*/ 	.byte	0x04, 0x12
        /*001a*/ 	.short	(.L_5 - .L_4)
	.align		4
.L_4:
        /*001c*/ 	.word	index@(_Z17ahoCorasickKernelPciP12GPUTrieStateiPiS2_S2_S2_iS2_i)
        /*0020*/ 	.word	0x00000000
.L_5:


//--------------------- .nv.compat                --------------------------
	.section	.nv.compat,"",@"SHT_CUDA_COMPAT_INFO"
	.align	4
        /*0000*/ 	.byte	0x02, 0x09, 0x00, 0x00, 0x02, 0x02, 0x01, 0x00, 0x02, 0x05, 0x05, 0x00, 0x03, 0x07, 0x01, 0x01
        /*0010*/ 	.byte	0x02, 0x03, 0x00, 0x00, 0x02, 0x06, 0x01, 0x00, 0x04, 0x0b, 0x08, 0x00, 0x09, 0x00, 0x00, 0x00
        /*0020*/ 	.byte	0x00, 0x00, 0x00, 0x00


//--------------------- .nv.info._Z17ahoCorasickKernelPciP12GPUTrieStateiPiS2_S2_S2_iS2_i --------------------------
	.section	.nv.info._Z17ahoCorasickKernelPciP12GPUTrieStateiPiS2_S2_S2_iS2_i,"",@"SHT_CUDA_INFO"
	.sectionflags	@""
	.align	4


	//----- nvinfo : EIATTR_CUDA_API_VERSION
	.align		4
        /*0000*/ 	.byte	0x04, 0x37
        /*0002*/ 	.short	(.L_7 - .L_6)
.L_6:
        /*0004*/ 	.word	0x00000082


	//----- nvinfo : EIATTR_KPARAM_INFO
	.align		4
.L_7:
        /*0008*/ 	.byte	0x04, 0x17
        /*000a*/ 	.short	(.L_9 - .L_8)
.L_8:
        /*000c*/ 	.word	0x00000000
        /*0010*/ 	.short	0x000a
        /*0012*/ 	.short	0x0050
        /*0014*/ 	.byte	0x00, 0xf0, 0x11, 0x00


	//----- nvinfo : EIATTR_KPARAM_INFO
	.align		4
.L_9:
        /*0018*/ 	.byte	0x04, 0x17
        /*001a*/ 	.short	(.L_11 - .L_10)
.L_10:
        /*001c*/ 	.word	0x00000000
        /*0020*/ 	.short	0x0009
        /*0022*/ 	.short	0x0048
        /*0024*/ 	.byte	0x00, 0xf5, 0x21, 0x00


	//----- nvinfo : EIATTR_KPARAM_INFO
	.align		4
.L_11:
        /*0028*/ 	.byte	0x04, 0x17
        /*002a*/ 	.short	(.L_13 - .L_12)
.L_12:
        /*002c*/ 	.word	0x00000000
        /*0030*/ 	.short	0x0008
        /*0032*/ 	.short	0x0040
        /*0034*/ 	.byte	0x00, 0xf0, 0x11, 0x00


	//----- nvinfo : EIATTR_KPARAM_INFO
	.align		4
.L_13:
        /*0038*/ 	.byte	0x04, 0x17
        /*003a*/ 	.short	(.L_15 - .L_14)
.L_14:
        /*003c*/ 	.word	0x00000000
        /*0040*/ 	.short	0x0007
        /*0042*/ 	.short	0x0038
        /*0044*/ 	.byte	0x00, 0xf5, 0x21, 0x00


	//----- nvinfo : EIATTR_KPARAM_INFO
	.align		4
.L_15:
        /*0048*/ 	.byte	0x04, 0x17
        /*004a*/ 	.short	(.L_17 - .L_16)
.L_16:
        /*004c*/ 	.word	0x00000000
        /*0050*/ 	.short	0x0006
        /*0052*/ 	.short	0x0030
        /*0054*/ 	.byte	0x00, 0xf5, 0x21, 0x00


	//----- nvinfo : EIATTR_KPARAM_INFO
	.align		4
.L_17:
        /*0058*/ 	.byte	0x04, 0x17
        /*005a*/ 	.short	(.L_19 - .L_18)
.L_18:
        /*005c*/ 	.word	0x00000000
        /*0060*/ 	.short	0x0005
        /*0062*/ 	.short	0x0028
        /*0064*/ 	.byte	0x00, 0xf5, 0x21, 0x00


	//----- nvinfo : EIATTR_KPARAM_INFO
	.align		4
.L_19:
        /*0068*/ 	.byte	0x04, 0x17
        /*006a*/ 	.short	(.L_21 - .L_20)
.L_20:
        /*006c*/ 	.word	0x00000000
        /*0070*/ 	.short	0x0004
        /*0072*/ 	.short	0x0020
        /*0074*/ 	.byte	0x00, 0xf5, 0x21, 0x00


	//----- nvinfo : EIATTR_KPARAM_INFO
	.align		4
.L_21:
        /*0078*/ 	.byte	0x04, 0x17
        /*007a*/ 	.short	(.L_23 - .L_22)
.L_22:
        /*007c*/ 	.word	0x00000000
        /*0080*/ 	.short	0x0003
        /*0082*/ 	.short	0x0018
        /*0084*/ 	.byte	0x00, 0xf0, 0x11, 0x00


	//----- nvinfo : EIATTR_KPARAM_INFO
	.align		4
.L_23:
        /*0088*/ 	.byte	0x04, 0x17
        /*008a*/ 	.short	(.L_25 - .L_24)
.L_24:
        /*008c*/ 	.word	0x00000000
        /*0090*/ 	.short	0x0002
        /*0092*/ 	.short	0x0010
        /*0094*/ 	.byte	0x00, 0xf5, 0x21, 0x00


	//----- nvinfo : EIATTR_KPARAM_INFO
	.align		4
.L_25:
        /*0098*/ 	.byte	0x04, 0x17
        /*009a*/ 	.short	(.L_27 - .L_26)
.L_26:
        /*009c*/ 	.word	0x00000000
        /*00a0*/ 	.short	0x0001
        /*00a2*/ 	.short	0x0008
        /*00a4*/ 	.byte	0x00, 0xf0, 0x11, 0x00


	//----- nvinfo : EIATTR_KPARAM_INFO
	.align		4
.L_27:
        /*00a8*/ 	.byte	0x04, 0x17
        /*00aa*/ 	.short	(.L_29 - .L_28)
.L_28:
        /*00ac*/ 	.word	0x00000000
        /*00b0*/ 	.short	0x0000
        /*00b2*/ 	.short	0x0000
        /*00b4*/ 	.byte	0x00, 0xf5, 0x21, 0x00


	//----- nvinfo : EIATTR_SPARSE_MMA_MASK
	.align		4
.L_29:
        /*00b8*/ 	.byte	0x03, 0x50
        /*00ba*/ 	.short	0x0000


	//----- nvinfo : EIATTR_MAXREG_COUNT
	.align		4
        /*00bc*/ 	.byte	0x03, 0x1b
        /*00be*/ 	.short	0x00ff


	//----- nvinfo : EIATTR_MERCURY_ISA_VERSION
	.align		4
        /*00c0*/ 	.byte	0x03, 0x5f
        /*00c2*/ 	.short	0x0101


	//----- nvinfo : EIATTR_INT_WARP_WIDE_INSTR_OFFSETS
	.align		4
        /*00c4*/ 	.byte	0x04, 0x31
        /*00c6*/ 	.short	(.L_31 - .L_30)


	//   ....[0]....
.L_30:
        /*00c8*/ 	.word	0x000003f0


	//   ....[1]....
        /*00cc*/ 	.word	0x000004d0


	//   ....[2]....
        /*00d0*/ 	.word	0x00000740


	//   ....[3]....
        /*00d4*/ 	.word	0x00000830


	//----- nvinfo : EIATTR_VRC_CTA_INIT_COUNT
	.align		4
.L_31:
        /*00d8*/ 	.byte	0x02, 0x4a
	.zero		1
	.zero		1


	//----- nvinfo : EIATTR_EXIT_INSTR_OFFSETS
	.align		4
        /*00dc*/ 	.byte	0x04, 0x1c
        /*00de*/ 	.short	(.L_33 - .L_32)


	//   ....[0]....
.L_32:
        /*00e0*/ 	.word	0x00000070


	//   ....[1]....
        /*00e4*/ 	.word	0x000009e0


	//----- nvinfo : EIATTR_CRS_STACK_SIZE
	.align		4
.L_33:
        /*00e8*/ 	.byte	0x04, 0x1e
        /*00ea*/ 	.short	(.L_35 - .L_34)
.L_34:
        /*00ec*/ 	.word	0x00000000


	//----- nvinfo : EIATTR_CBANK_PARAM_SIZE
	.align		4
.L_35:
        /*00f0*/ 	.byte	0x03, 0x19
        /*00f2*/ 	.short	0x0054


	//----- nvinfo : EIATTR_PARAM_CBANK
	.align		4
        /*00f4*/ 	.byte	0x04, 0x0a
        /*00f6*/ 	.short	(.L_37 - .L_36)
	.align		4
.L_36:
        /*00f8*/ 	.word	index@(.nv.constant0._Z17ahoCorasickKernelPciP12GPUTrieStateiPiS2_S2_S2_iS2_i)
        /*00fc*/ 	.short	0x0380
        /*00fe*/ 	.short	0x0054


	//----- nvinfo : EIATTR_SW_WAR
	.align		4
.L_37:
        /*0100*/ 	.byte	0x04, 0x36
        /*0102*/ 	.short	(.L_39 - .L_38)
.L_38:
        /*0104*/ 	.word	0x00000008
.L_39:


//--------------------- .nv.callgraph             --------------------------
	.section	.nv.callgraph,"",@"SHT_CUDA_CALLGRAPH"
	.align	4
	.sectionentsize	8
	.align		4
        /*0000*/ 	.word	0x00000000
	.align		4
        /*0004*/ 	.word	0xffffffff
	.align		4
        /*0008*/ 	.word	0x00000000
	.align		4
        /*000c*/ 	.word	0xfffffffe
	.align		4
        /*0010*/ 	.word	0x00000000
	.align		4
        /*0014*/ 	.word	0xfffffffd
	.align		4
        /*0018*/ 	.word	0x00000000
	.align		4
        /*001c*/ 	.word	0xfffffffc


//--------------------- .text._Z17ahoCorasickKernelPciP12GPUTrieStateiPiS2_S2_S2_iS2_i --------------------------
	.section	.text._Z17ahoCorasickKernelPciP12GPUTrieStateiPiS2_S2_S2_iS2_i,"ax",@progbits
	.align	128
        .global         _Z17ahoCorasickKernelPciP12GPUTrieStateiPiS2_S2_S2_iS2_i
        .type           _Z17ahoCorasickKernelPciP12GPUTrieStateiPiS2_S2_S2_iS2_i,@function
        .size           _Z17ahoCorasickKernelPciP12GPUTrieStateiPiS2_S2_S2_iS2_i,(.L_x_20 - _Z17ahoCorasickKernelPciP12GPUTrieStateiPiS2_S2_S2_iS2_i)
        .other          _Z17ahoCorasickKernelPciP12GPUTrieStateiPiS2_S2_S2_iS2_i,@"STO_CUDA_ENTRY STV_DEFAULT"
_Z17ahoCorasickKernelPciP12GPUTrieStateiPiS2_S2_S2_iS2_i:
.text._Z17ahoCorasickKernelPciP12GPUTrieStateiPiS2_S2_S2_iS2_i:
[----:B------:R-:W-:Y:S01]  /*0000*/  LDC R1, c[0x0][0x37c] ;  /* 0x0000df00ff017b82 */ /* 0x000fe20000000800 */
[----:B------:R-:W0:Y:S07]  /*0010*/  S2R R4, SR_TID.X ;  /* 0x0000000000047919 */ /* 0x000e2e0000002100 */
[----:B------:R-:W0:Y:S01]  /*0020*/  S2UR UR4, SR_CTAID.X ;  /* 0x00000000000479c3 */ /* 0x000e220000002500 */
[----:B------:R-:W1:Y:S07]  /*0030*/  LDCU UR5, c[0x0][0x388] ;  /* 0x00007100ff0577ac */ /* 0x000e6e0008000800 */
[----:B------:R-:W0:Y:S02]  /*0040*/  LDC R3, c[0x0][0x360] ;  /* 0x0000d800ff037b82 */ /* 0x000e240000000800 */
[----:B0-----:R-:W-:-:S05]  /*0050*/  IMAD R4, R3, UR4, R4 ;  /* 0x0000000403047c24 */ /* 0x001fca000f8e0204 */
[----:B-1----:R-:W-:-:S13]  /*0060*/  ISETP.GE.AND P0, PT, R4, UR5, PT ;  /* 0x0000000504007c0c */ /* 0x002fda000bf06270 */
[----:B------:R-:W-:Y:S05]  /*0070*/  @P0 EXIT ;  /* 0x000000000000094d */ /* 0x000fea0003800000 */
[----:B------:R-:W0:Y:S01]  /*0080*/  LDCU UR4, c[0x0][0x370] ;  /* 0x00006e00ff0477ac */ /* 0x000e220008000800 */
[----:B------:R-:W1:Y:S01]  /*0090*/  LDCU.64 UR6, c[0x0][0x358] ;  /* 0x00006b00ff0677ac */ /* 0x000e620008000a00 */
[----:B------:R-:W2:Y:S01]  /*00a0*/  LDCU UR8, c[0x0][0x3c0] ;  /* 0x00007800ff0877ac */ /* 0x000ea20008000800 */
[----:B0-----:R-:W-:-:S07]  /*00b0*/  IMAD R3, R3, UR4, RZ ;  /* 0x0000000403037c24 */ /* 0x001fce000f8e02ff */
.L_x_18:
[----:B------:R-:W-:Y:S01]  /*00c0*/  BSSY.RECONVERGENT B0, `(.L_x_0) ;  /* 0x000008e000007945 */ /* 0x000fe20003800200 */
[----:B------:R-:W-:Y:S02]  /*00d0*/  IMAD.MOV.U32 R2, RZ, RZ, RZ ;  /* 0x000000ffff027224 */ /* 0x000fe400078e00ff */
[----:B-1----:R-:W-:-:S07]  /*00e0*/  IMAD.MOV.U32 R0, RZ, RZ, R4 ;  /* 0x000000ffff007224 */ /* 0x002fce00078e0004 */
.L_x_17:
[----:B0-----:R-:W0:Y:S02]  /*00f0*/  LDCU.64 UR4, c[0x0][0x380] ;  /* 0x00007000ff0477ac */ /* 0x001e240008000a00 */
[----:B0-----:R-:W-:-:S04]  /*0100*/  IADD3 R6, P0, PT, R0, UR4, RZ ;  /* 0x0000000400067c10 */ /* 0x001fc8000ff1e0ff */
[----:B------:R-:W-:-:S05]  /*0110*/  LEA.HI.X.SX32 R7, R0, UR5, 0x1, P0 ;  /* 0x0000000500077c11 */ /* 0x000fca00080f0eff */
[----:B-1----:R0:W5:Y:S01]  /*0120*/  LDG.E.U8 R13, desc[UR6][R6.64] ;  /* 0x00000006060d7981 */ /* 0x002162000c1e1100 */
[----:B------:R-:W-:Y:S01]  /*0130*/  ISETP.NE.AND P0, PT, R2, RZ, PT ;  /* 0x000000ff0200720c */ /* 0x000fe20003f05270 */
[----:B------:R-:W-:Y:S01]  /*0140*/  BSSY.RECONVERGENT B1, `(.L_x_1) ;  /* 0x0000010000017945 */ /* 0x000fe20003800200 */
[----:B------:R-:W-:-:S11]  /*0150*/  HFMA2 R5, -RZ, RZ, 0, 0 ;  /* 0x00000000ff057431 */ /* 0x000fd600000001ff */
[----:B0-----:R-:W-:Y:S05]  /*0160*/  @!P0 BRA `(.L_x_2) ;  /* 0x0000000000348947 */ /* 0x001fea0003800000 */
[----:B------:R-:W0:Y:S08]  /*0170*/  LDC.64 R6, c[0x0][0x390] ;  /* 0x0000e400ff067b82 */ /* 0x000e300000000a00 */
[----:B------:R-:W1:Y:S01]  /*0180*/  LDC.64 R10, c[0x0][0x390] ;  /* 0x0000e400ff0a7b82 */ /* 0x000e620000000a00 */
[----:B0----5:R-:W-:-:S07]  /*0190*/  IMAD.WIDE.U32 R8, R13, 0x4, R6 ;  /* 0x000000040d087825 */ /* 0x021fce00078e0006 */
.L_x_3:
[----:B------:R-:W-:-:S06]  /*01a0*/  IMAD.WIDE R6, R2, 0x598, R8 ;  /* 0x0000059802067825 */ /* 0x000fcc00078e0208 */
[----:B------:R-:W3:Y:S01]  /*01b0*/  LDG.E R6, desc[UR6][R6.64] ;  /* 0x0000000606067981 */ /* 0x000ee2000c1e1900 */
[----:B------:R-:W-:Y:S01]  /*01c0*/  IMAD.MOV.U32 R5, RZ, RZ, R2 ;  /* 0x000000ffff057224 */ /* 0x000fe200078e0002 */
[----:B---3--:R-:W-:-:S13]  /*01d0*/  ISETP.NE.AND P0, PT, R6, -0x1, PT ;  /* 0xffffffff0600780c */ /* 0x008fda0003f05270 */
[----:B------:R-:W-:Y:S05]  /*01e0*/  @P0 BRA `(.L_x_2) ;  /* 0x0000000000140947 */ /* 0x000fea0003800000 */
[----:B-1----:R-:W-:-:S05]  /*01f0*/  IMAD.WIDE R6, R2, 0x598, R10 ;  /* 0x0000059802067825 */ /* 0x002fca00078e020a */
[----:B------:R-:W3:Y:S02]  /*0200*/  LDG.E R2, desc[UR6][R6.64+0x400] ;  /* 0x0004000606027981 */ /* 0x000ee4000c1e1900 */
[----:B---3--:R-:W-:-:S13]  /*0210*/  ISETP.NE.AND P0, PT, R2, RZ, PT ;  /* 0x000000ff0200720c */ /* 0x008fda0003f05270 */
[----:B------:R-:W-:Y:S05]  /*0220*/  @P0 BRA `(.L_x_3) ;  /* 0xfffffffc00dc0947 */ /* 0x000fea000383ffff */
[----:B------:R-:W-:-:S07]  /*0230*/  IMAD.MOV.U32 R5, RZ, RZ, RZ ;  /* 0x000000ffff057224 */ /* 0x000fce00078e00ff */
.L_x_2:
[----:B--2---:R-:W-:Y:S05]  /*0240*/  BSYNC.RECONVERGENT B1 ;  /* 0x0000000000017941 */ /* 0x004fea0003800200 */
.L_x_1:
[----:B-1----:R-:W0:Y:S02]  /*0250*/  LDC.64 R10, c[0x0][0x390] ;  /* 0x0000e400ff0a7b82 */ /* 0x002e240000000a00 */
[----:B0-----:R-:W-:-:S04]  /*0260*/  IMAD.WIDE R6, R5, 0x598, R10 ;  /* 0x0000059805067825 */ /* 0x001fc800078e020a */
[----:B-----5:R-:W-:-:S06]  /*0270*/  IMAD.WIDE.U32 R8, R13, 0x4, R6 ;  /* 0x000000040d087825 */ /* 0x020fcc00078e0006 */
[----:B------:R-:W2:Y:S02]  /*0280*/  LDG.E R8, desc[UR6][R8.64] ;  /* 0x0000000608087981 */ /* 0x000ea4000c1e1900 */
[----:B--2---:R-:W-:-:S04]  /*0290*/  ISETP.NE.AND P0, PT, R8, -0x1, PT ;  /* 0xffffffff0800780c */ /* 0x004fc80003f05270 */
[----:B------:R-:W-:-:S05]  /*02a0*/  SEL R2, R5, R8, !P0 ;  /* 0x0000000805027207 */ /* 0x000fca0004000000 */
[----:B------:R-:W-:-:S05]  /*02b0*/  IMAD.WIDE R6, R2, 0x598, R10 ;  /* 0x0000059802067825 */ /* 0x000fca00078e020a */
[----:B------:R-:W2:Y:S01]  /*02c0*/  LDG.E R5, desc[UR6][R6.64+0x594] ;  /* 0x0005940606057981 */ /* 0x000ea2000c1e1900 */
[----:B------:R-:W-:Y:S01]  /*02d0*/  BSSY.RECONVERGENT B1, `(.L_x_4) ;  /* 0x000002c000017945 */ /* 0x000fe20003800200 */
[----:B--2---:R-:W-:-:S13]  /*02e0*/  ISETP.GE.AND P0, PT, R5, 0x1, PT ;  /* 0x000000010500780c */ /* 0x004fda0003f06270 */
[----:B------:R-:W-:Y:S05]  /*02f0*/  @!P0 BRA `(.L_x_5) ;  /* 0x0000000000a48947 */ /* 0x000fea0003800000 */
[----:B------:R-:W0:Y:S01]  /*0300*/  LDC.64 R8, c[0x0][0x3c8] ;  /* 0x0000f200ff087b82 */ /* 0x000e220000000a00 */
[----:B------:R-:W-:Y:S01]  /*0310*/  IADD3 R12, P0, PT, R6, 0x404, RZ ;  /* 0x00000404060c7810 */ /* 0x000fe20007f1e0ff */
[----:B------:R-:W-:Y:S01]  /*0320*/  IMAD.MOV.U32 R15, RZ, RZ, RZ ;  /* 0x000000ffff0f7224 */ /* 0x000fe200078e00ff */
[----:B------:R-:W-:-:S03]  /*0330*/  IADD3 R5, PT, PT, R0, 0x1, RZ ;  /* 0x0000000100057810 */ /* 0x000fc60007ffe0ff */
[----:B------:R-:W-:Y:S02]  /*0340*/  IMAD.X R13, RZ, RZ, R7, P0 ;  /* 0x000000ffff0d7224 */ /* 0x000fe400000e0607 */
[----:B------:R-:W1:Y:S06]  /*0350*/  LDC.64 R10, c[0x0][0x3a0] ;  /* 0x0000e800ff0a7b82 */ /* 0x000e6c0000000a00 */
.L_x_8:
[----:B0-----:R-:W-:-:S06]  /*0360*/  IMAD.WIDE.U32 R16, R15, 0x4, R12 ;  /* 0x000000040f107825 */ /* 0x001fcc00078e000c */
[----:B------:R-:W0:Y:S02]  /*0370*/  LDG.E R17, desc[UR6][R16.64] ;  /* 0x0000000610117981 */ /* 0x000e24000c1e1900 */
[----:B0-----:R-:W-:-:S06]  /*0380*/  IMAD.WIDE R18, R17, 0x4, R8 ;  /* 0x0000000411127825 */ /* 0x001fcc00078e0208 */
[----:B------:R-:W2:Y:S01]  /*0390*/  LDG.E R18, desc[UR6][R18.64] ;  /* 0x0000000612127981 */ /* 0x000ea2000c1e1900 */
[----:B------:R-:W-:Y:S01]  /*03a0*/  BSSY.RECONVERGENT B2, `(.L_x_6) ;  /* 0x000001a000027945 */ /* 0x000fe20003800200 */
[----:B--2---:R-:W-:-:S04]  /*03b0*/  IADD3 R21, PT, PT, R5, -R18, RZ ;  /* 0x8000001205157210 */ /* 0x004fc80007ffe0ff */
[----:B------:R-:W-:-:S13]  /*03c0*/  ISETP.NE.AND P0, PT, R21, R4, PT ;  /* 0x000000041500720c */ /* 0x000fda0003f05270 */
[----:B------:R-:W-:Y:S05]  /*03d0*/  @P0 BRA `(.L_x_7) ;  /* 0x0000000000580947 */ /* 0x000fea0003800000 */
[----:B------:R-:W0:Y:S01]  /*03e0*/  S2R R19, SR_LANEID ;  /* 0x0000000000137919 */ /* 0x000e220000000000 */
[----:B------:R-:W-:Y:S01]  /*03f0*/  VOTEU.ANY UR4, UPT, PT ;  /* 0x0000000000047886 */ /* 0x000fe200038e0100 */
[----:B------:R-:W2:Y:S01]  /*0400*/  LDC.64 R22, c[0x0][0x3a8] ;  /* 0x0000ea00ff167b82 */ /* 0x000ea20000000a00 */
[----:B------:R-:W0:Y:S01]  /*0410*/  FLO.U32 R14, UR4 ;  /* 0x00000004000e7d00 */ /* 0x000e2200080e0000 */
[----:B------:R-:W-:Y:S02]  /*0420*/  IMAD.MOV.U32 R26, RZ, RZ, 0x1 ;  /* 0x00000001ff1a7424 */ /* 0x000fe400078e00ff */
[----:B-1----:R-:W-:Y:S01]  /*0430*/  IMAD.WIDE R24, R17, 0x4, R10 ;  /* 0x0000000411187825 */ /* 0x002fe200078e020a */
[----:B------:R-:W1:Y:S03]  /*0440*/  S2R R16, SR_LTMASK ;  /* 0x0000000000107919 */ /* 0x000e660000003900 */
[----:B------:R-:W3:Y:S01]  /*0450*/  LDC.64 R20, c[0x0][0x3b0] ;  /* 0x0000ec00ff147b82 */ /* 0x000ee20000000a00 */
[----:B------:R-:W2:Y:S01]  /*0460*/  POPC R29, UR4 ;  /* 0x00000004001d7d09 */ /* 0x000ea20008000000 */
[----:B------:R-:W-:Y:S01]  /*0470*/  REDG.E.ADD.STRONG.GPU desc[UR6][R24.64], R26 ;  /* 0x0000001a1800798e */ /* 0x000fe2000c12e106 */
[----:B0-----:R-:W-:-:S05]  /*0480*/  ISETP.EQ.U32.AND P0, PT, R14, R19, PT ;  /* 0x000000130e00720c */ /* 0x001fca0003f02070 */
[----:B------:R-:W0:Y:S08]  /*0490*/  LDC.64 R18, c[0x0][0x3b8] ;  /* 0x0000ee00ff127b82 */ /* 0x000e300000000a00 */
[----:B--2---:R-:W2:Y:S01]  /*04a0*/  @P0 ATOMG.E.ADD.STRONG.GPU PT, R23, desc[UR6][R22.64], R29 ;  /* 0x8000001d161709a8 */ /* 0x004ea200081ef106 */
[----:B-1----:R-:W-:-:S06]  /*04b0*/  LOP3.LUT R16, R16, UR4, RZ, 0xc0, !PT ;  /* 0x0000000410107c12 */ /* 0x002fcc000f8ec0ff */
[----:B------:R-:W1:Y:S01]  /*04c0*/  POPC R16, R16 ;  /* 0x0000001000107309 */ /* 0x000e620000000000 */
[----:B--2---:R-:W1:Y:S02]  /*04d0*/  SHFL.IDX PT, R27, R23, R14, 0x1f ;  /* 0x00001f0e171b7589 */ /* 0x004e6400000e0000 */
[----:B-1----:R-:W-:-:S05]  /*04e0*/  IMAD.IADD R27, R27, 0x1, R16 ;  /* 0x000000011b1b7824 */ /* 0x002fca00078e0210 */
[----:B------:R-:W-:-:S13]  /*04f0*/  ISETP.GE.AND P0, PT, R27, UR8, PT ;  /* 0x000000081b007c0c */ /* 0x000fda000bf06270 */
[----:B---3--:R-:W-:-:S04]  /*0500*/  @!P0 IMAD.WIDE R20, R27, 0x4, R20 ;  /* 0x000000041b148825 */ /* 0x008fc800078e0214 */
[----:B0-----:R-:W-:Y:S01]  /*0510*/  @!P0 IMAD.WIDE R18, R27, 0x4, R18 ;  /* 0x000000041b128825 */ /* 0x001fe200078e0212 */
[----:B------:R0:W-:Y:S04]  /*0520*/  @!P0 STG.E desc[UR6][R20.64], R4 ;  /* 0x0000000414008986 */ /* 0x0001e8000c101906 */
[----:B------:R0:W-:Y:S02]  /*0530*/  @!P0 STG.E desc[UR6][R18.64], R17 ;  /* 0x0000001112008986 */ /* 0x0001e4000c101906 */
.L_x_7:
[----:B------:R-:W-:Y:S05]  /*0540*/  BSYNC.RECONVERGENT B2 ;  /* 0x0000000000027941 */ /* 0x000fea0003800200 */
.L_x_6:
[----:B------:R-:W2:Y:S01]  /*0550*/  LDG.E R14, desc[UR6][R6.64+0x594] ;  /* 0x00059406060e7981 */ /* 0x000ea2000c1e1900 */
[----:B------:R-:W-:-:S04]  /*0560*/  IADD3 R15, PT, PT, R15, 0x1, RZ ;  /* 0x000000010f0f7810 */ /* 0x000fc80007ffe0ff */
[----:B--2---:R-:W-:-:S13]  /*0570*/  ISETP.GE.AND P0, PT, R15, R14, PT ;  /* 0x0000000e0f00720c */ /* 0x004fda0003f06270 */
[----:B------:R-:W-:Y:S05]  /*0580*/  @!P0 BRA `(.L_x_8) ;  /* 0xfffffffc00748947 */ /* 0x000fea000383ffff */
.L_x_5:
[----:B------:R-:W-:Y:S05]  /*0590*/  BSYNC.RECONVERGENT B1 ;  /* 0x0000000000017941 */ /* 0x000fea0003800200 */
.L_x_4:
[----:B------:R-:W2:Y:S01]  /*05a0*/  LDG.E R6, desc[UR6][R6.64+0x400] ;  /* 0x0004000606067981 */ /* 0x000ea2000c1e1900 */
[----:B------:R-:W-:Y:S01]  /*05b0*/  BSSY.RECONVERGENT B1, `(.L_x_9) ;  /* 0x0000038000017945 */ /* 0x000fe20003800200 */
[----:B--2---:R-:W-:-:S13]  /*05c0*/  ISETP.NE.AND P0, PT, R6, RZ, PT ;  /* 0x000000ff0600720c */ /* 0x004fda0003f05270 */
[----:B------:R-:W-:Y:S05]  /*05d0*/  @!P0 BRA `(.L_x_10) ;  /* 0x0000000000d48947 */ /* 0x000fea0003800000 */
[----:B------:R-:W-:Y:S02]  /*05e0*/  IMAD.MOV.U32 R9, RZ, RZ, R6 ;  /* 0x000000ffff097224 */ /* 0x000fe400078e0006 */
[----:B------:R-:W-:-:S07]  /*05f0*/  VIADD R5, R0, 0x1 ;  /* 0x0000000100057836 */ /* 0x000fce0000000000 */
.L_x_16:
[----:B------:R-:W2:Y:S02]  /*0600*/  LDC.64 R6, c[0x0][0x390] ;  /* 0x0000e400ff067b82 */ /* 0x000ea40000000a00 */
[----:B--2---:R-:W-:-:S05]  /*0610*/  IMAD.WIDE R6, R9, 0x598, R6 ;  /* 0x0000059809067825 */ /* 0x004fca00078e0206 */
[----:B------:R-:W2:Y:S01]  /*0620*/  LDG.E R8, desc[UR6][R6.64+0x594] ;  /* 0x0005940606087981 */ /* 0x000ea2000c1e1900 */
[----:B------:R-:W-:Y:S01]  /*0630*/  BSSY.RECONVERGENT B2, `(.L_x_11) ;  /* 0x000002c000027945 */ /* 0x000fe20003800200 */
[----:B--2---:R-:W-:-:S13]  /*0640*/  ISETP.GE.AND P0, PT, R8, 0x1, PT ;  /* 0x000000010800780c */ /* 0x004fda0003f06270 */
[----:B------:R-:W-:Y:S05]  /*0650*/  @!P0 BRA `(.L_x_12) ;  /* 0x0000000000a48947 */ /* 0x000fea0003800000 */
[----:B------:R-:W2:Y:S01]  /*0660*/  LDC.64 R8, c[0x0][0x3c8] ;  /* 0x0000f200ff087b82 */ /* 0x000ea20000000a00 */
[----:B------:R-:W-:Y:S01]  /*0670*/  IADD3 R12, P0, PT, R6, 0x404, RZ ;  /* 0x00000404060c7810 */ /* 0x000fe20007f1e0ff */
[----:B------:R-:W-:-:S04]  /*0680*/  HFMA2 R15, -RZ, RZ, 0, 0 ;  /* 0x00000000ff0f7431 */ /* 0x000fc800000001ff */
[----:B------:R-:W-:Y:S02]  /*0690*/  IMAD.X R13, RZ, RZ, R7, P0 ;  /* 0x000000ffff0d7224 */ /* 0x000fe400000e0607 */
[----:B-1----:R-:W1:Y:S06]  /*06a0*/  LDC.64 R10, c[0x0][0x3a0] ;  /* 0x0000e800ff0a7b82 */ /* 0x002e6c0000000a00 */
.L_x_15:
[----:B0-----:R-:W-:-:S06]  /*06b0*/  IMAD.WIDE.U32 R16, R15, 0x4, R12 ;  /* 0x000000040f107825 */ /* 0x001fcc00078e000c */
[----:B------:R-:W2:Y:S02]  /*06c0*/  LDG.E R17, desc[UR6][R16.64] ;  /* 0x0000000610117981 */ /* 0x000ea4000c1e1900 */
[----:B--2---:R-:W-:-:S06]  /*06d0*/  IMAD.WIDE R18, R17, 0x4, R8 ;  /* 0x0000000411127825 */ /* 0x004fcc00078e0208 */
[----:B------:R-:W2:Y:S01]  /*06e0*/  LDG.E R18, desc[UR6][R18.64] ;  /* 0x0000000612127981 */ /* 0x000ea2000c1e1900 */
[----:B------:R-:W-:Y:S01]  /*06f0*/  BSSY.RECONVERGENT B3, `(.L_x_13) ;  /* 0x000001b000037945 */ /* 0x000fe20003800200 */
[----:B--2---:R-:W-:-:S05]  /*0700*/  IMAD.IADD R21, R5, 0x1, -R18 ;  /* 0x0000000105157824 */ /* 0x004fca00078e0a12 */
[----:B------:R-:W-:-:S13]  /*0710*/  ISETP.NE.AND P0, PT, R21, R4, PT ;  /* 0x000000041500720c */ /* 0x000fda0003f05270 */
[----:B------:R-:W-:Y:S05]  /*0720*/  @P0 BRA `(.L_x_14) ;  /* 0x00000000005c0947 */ /* 0x000fea0003800000 */
[----:B------:R-:W0:Y:S01]  /*0730*/  S2R R19, SR_LANEID ;  /* 0x0000000000137919 */ /* 0x000e220000000000 */
[----:B------:R-:W-:Y:S01]  /*0740*/  VOTEU.ANY UR4, UPT, PT ;  /* 0x0000000000047886 */ /* 0x000fe200038e0100 */
[----:B------:R-:W2:Y:S01]  /*0750*/  LDC.64 R22, c[0x0][0x3a8] ;  /* 0x0000ea00ff167b82 */ /* 0x000ea20000000a00 */
[----:B------:R-:W0:Y:S01]  /*0760*/  FLO.U32 R14, UR4 ;  /* 0x00000004000e7d00 */ /* 0x000e2200080e0000 */
[----:B------:R-:W-:Y:S02]  /*0770*/  HFMA2 R26, -RZ, RZ, 0, 5.9604644775390625e-08 ;  /* 0x00000001ff1a7431 */ /* 0x000fe400000001ff */
        /* <DEDUP_REMOVED lines=8> */
[----:B-1----:R-:W-:Y:S01]  /*0800*/  LOP3.LUT R16, R16, UR4, RZ, 0xc0, !PT ;  /* 0x0000000410107c12 */ /* 0x002fe2000f8ec0ff */
[----:B------:R-:W1:Y:S05]  /*0810*/  LDCU UR4, c[0x0][0x3c0] ;  /* 0x00007800ff0477ac */ /* 0x000e6a0008000800 */
[----:B------:R-:W4:Y:S01]  /*0820*/  POPC R16, R16 ;  /* 0x0000001000107309 */ /* 0x000f220000000000 */
[----:B--2---:R-:W4:Y:S02]  /*0830*/  SHFL.IDX PT, R27, R23, R14, 0x1f ;  /* 0x00001f0e171b7589 */ /* 0x004f2400000e0000 */
[----:B----4-:R-:W-:-:S05]  /*0840*/  IMAD.IADD R27, R27, 0x1, R16 ;  /* 0x000000011b1b7824 */ /* 0x010fca00078e0210 */
[----:B-1----:R-:W-:-:S13]  /*0850*/  ISETP.GE.AND P0, PT, R27, UR4, PT ;  /* 0x000000041b007c0c */ /* 0x002fda000bf06270 */
[----:B---3--:R-:W-:-:S04]  /*0860*/  @!P0 IMAD.WIDE R20, R27, 0x4, R24 ;  /* 0x000000041b148825 */ /* 0x008fc800078e0218 */
[----:B0-----:R-:W-:Y:S01]  /*0870*/  @!P0 IMAD.WIDE R18, R27, 0x4, R18 ;  /* 0x000000041b128825 */ /* 0x001fe200078e0212 */
[----:B------:R0:W-:Y:S04]  /*0880*/  @!P0 STG.E desc[UR6][R20.64], R4 ;  /* 0x0000000414008986 */ /* 0x0001e8000c101906 */
[----:B------:R0:W-:Y:S02]  /*0890*/  @!P0 STG.E desc[UR6][R18.64], R17 ;  /* 0x0000001112008986 */ /* 0x0001e4000c101906 */
.L_x_14:
[----:B------:R-:W-:Y:S05]  /*08a0*/  BSYNC.RECONVERGENT B3 ;  /* 0x0000000000037941 */ /* 0x000fea0003800200 */
.L_x_13:
[----:B------:R-:W2:Y:S01]  /*08b0*/  LDG.E R14, desc[UR6][R6.64+0x594] ;  /* 0x00059406060e7981 */ /* 0x000ea2000c1e1900 */
[----:B------:R-:W-:-:S04]  /*08c0*/  IADD3 R15, PT, PT, R15, 0x1, RZ ;  /* 0x000000010f0f7810 */ /* 0x000fc80007ffe0ff */
[----:B--2---:R-:W-:-:S13]  /*08d0*/  ISETP.GE.AND P0, PT, R15, R14, PT ;  /* 0x0000000e0f00720c */ /* 0x004fda0003f06270 */
[----:B------:R-:W-:Y:S05]  /*08e0*/  @!P0 BRA `(.L_x_15) ;  /* 0xfffffffc00708947 */ /* 0x000fea000383ffff */
.L_x_12:
[----:B------:R-:W-:Y:S05]  /*08f0*/  BSYNC.RECONVERGENT B2 ;  /* 0x0000000000027941 */ /* 0x000fea0003800200 */
.L_x_11:
[----:B------:R-:W2:Y:S02]  /*0900*/  LDG.E R9, desc[UR6][R6.64+0x400] ;  /* 0x0004000606097981 */ /* 0x000ea4000c1e1900 */
[----:B--2---:R-:W-:-:S13]  /*0910*/  ISETP.NE.AND P0, PT, R9, RZ, PT ;  /* 0x000000ff0900720c */ /* 0x004fda0003f05270 */
[----:B------:R-:W-:Y:S05]  /*0920*/  @P0 BRA `(.L_x_16) ;  /* 0xfffffffc00340947 */ /* 0x000fea000383ffff */
.L_x_10:
[----:B------:R-:W-:Y:S05]  /*0930*/  BSYNC.RECONVERGENT B1 ;  /* 0x0000000000017941 */ /* 0x000fea0003800200 */
.L_x_9:
[----:B------:R-:W2:Y:S01]  /*0940*/  LDC R5, c[0x0][0x388] ;  /* 0x0000e200ff057b82 */ /* 0x000ea20000000800 */
[----:B------:R-:W-:-:S04]  /*0950*/  ISETP.NE.AND P0, PT, R2, RZ, PT ;  /* 0x000000ff0200720c */ /* 0x000fc80003f05270 */
[C---:B------:R-:W-:Y:S01]  /*0960*/  ISETP.LE.OR P0, PT, R0.reuse, R4, P0 ;  /* 0x000000040000720c */ /* 0x040fe20000703670 */
[----:B------:R-:W-:-:S05]  /*0970*/  VIADD R0, R0, 0x1 ;  /* 0x0000000100007836 */ /* 0x000fca0000000000 */
[----:B--2---:R-:W-:-:S13]  /*0980*/  ISETP.LT.AND P1, PT, R0, R5, PT ;  /* 0x000000050000720c */ /* 0x004fda0003f21270 */
[----:B------:R-:W-:Y:S05]  /*0990*/  @P0 BRA P1, `(.L_x_17) ;  /* 0xfffffff400d40947 */ /* 0x000fea000083ffff */
[----:B------:R-:W-:Y:S05]  /*09a0*/  BSYNC.RECONVERGENT B0 ;  /* 0x0000000000007941 */ /* 0x000fea0003800200 */
.L_x_0:
[----:B0-----:R-:W-:-:S04]  /*09b0*/  IADD3 R4, PT, PT, R3, R4, RZ ;  /* 0x0000000403047210 */ /* 0x001fc80007ffe0ff */
[----:B------:R-:W-:-:S13]  /*09c0*/  ISETP.GE.AND P0, PT, R4, R5, PT ;  /* 0x000000050400720c */ /* 0x000fda0003f06270 */
[----:B------:R-:W-:Y:S05]  /*09d0*/  @!P0 BRA `(.L_x_18) ;  /* 0xfffffff400b88947 */ /* 0x000fea000383ffff */
[----:B------:R-:W-:Y:S05]  /*09e0*/  EXIT ;  /* 0x000000000000794d */ /* 0x000fea0003800000 */
.L_x_19:
[----:B------:R-:W-:-:S00]  /*09f0*/  BRA `(.L_x_19) ;  /* 0xfffffffc00fc7947 */ /* 0x000fc0000383ffff */
[----:B------:R-:W-:-:S00]  /*0a00*/  NOP ;  /* 0x0000000000007918 */ /* 0x000fc00000000000 */
[----:B------:R-:W-:-:S00]  /*0a10*/  NOP ;  /* 0x0000000000007918 */ /* 0x000fc00000000000 */
[----:B------:R-:W-:-:S00]  /*0a20*/  NOP ;  /* 0x0000000000007918 */ /* 0x000fc00000000000 */
[----:B------:R-:W-:-:S00]  /*0a30*/  NOP ;  /* 0x0000000000007918 */ /* 0x000fc00000000000 */
[----:B------:R-:W-:-:S00]  /*0a40*/  NOP ;  /* 0x0000000000007918 */ /* 0x000fc00000000000 */
[----:B------:R-:W-:-:S00]  /*0a50*/  NOP ;  /* 0x0000000000007918 */ /* 0x000fc00000000000 */
[----:B------:R-:W-:-:S00]  /*0a60*/  NOP ;  /* 0x0000000000007918 */ /* 0x000fc00000000000 */
[----:B------:R-:W-:-:S00]  /*0a70*/  NOP ;  /* 0x0000000000007918 */ /* 0x000fc00000000000 */
.L_x_20:


//--------------------- .nv.shared.reserved.0     --------------------------
	.section	.nv.shared.reserved.0,"aw",@nobits
	.weak		__nv_reservedSMEM_offset_0_alias
	.size		__nv_reservedSMEM_offset_0_alias, 0, 64
	.other		__nv_reservedSMEM_offset_0_alias,@"STO_CUDA_RESERVED_SHARED STV_DEFAULT"
__nv_reservedSMEM_offset_0_alias:
	.zero		0
	.zero		64


//--------------------- .nv.constant0._Z17ahoCorasickKernelPciP12GPUTrieStateiPiS2_S2_S2_iS2_i --------------------------
	.section	.nv.constant0._Z17ahoCorasickKernelPciP12GPUTrieStateiPiS2_S2_S2_iS2_i,"a",@progbits
	.sectionflags	@""
	.align	4
.nv.constant0._Z17ahoCorasickKernelPciP12GPUTrieStateiPiS2_S2_S2_iS2_i:
	.zero		980


//--------------------- SYMBOLS --------------------------

	.type		.nv.reservedSmem.offset0,@object
	.size		.nv.reservedSmem.offset0,0x4
